//
// Generated by NVIDIA NVVM Compiler
//
// Compiler Build ID: CL-36424714
// Cuda compilation tools, release 13.0, V13.0.88
// Based on NVVM 20.0.0
//

.version 9.0
.target sm_100
.address_size 64

	// .globl	_Z6kernelPiS_ii
// _ZZ6kernelPiS_iiE4smem has been demoted

.visible .entry _Z6kernelPiS_ii(
	.param .u64 .ptr .align 1 _Z6kernelPiS_ii_param_0,
	.param .u64 .ptr .align 1 _Z6kernelPiS_ii_param_1,
	.param .u32 _Z6kernelPiS_ii_param_2,
	.param .u32 _Z6kernelPiS_ii_param_3
)
{
	.reg .pred 	%p<4>;
	.reg .b32 	%r<38>;
	.reg .b64 	%rd<11>;
	// demoted variable
	.shared .align 4 .b8 _ZZ6kernelPiS_iiE4smem[4160];
	ld.param.u64 	%rd1, [_Z6kernelPiS_ii_param_0];
	ld.param.u64 	%rd2, [_Z6kernelPiS_ii_param_1];
	ld.param.u32 	%r9, [_Z6kernelPiS_ii_param_2];
	ld.param.u32 	%r10, [_Z6kernelPiS_ii_param_3];
	mov.u32 	%r11, %ntid.x;
	shl.b32 	%r1, %r11, 1;
	mov.u32 	%r12, %ctaid.x;
	mov.u32 	%r2, %tid.x;
	mad.lo.s32 	%r13, %r1, %r12, %r2;
	mov.u32 	%r14, %ntid.y;
	mov.u32 	%r15, %ctaid.y;
	mul.lo.s32 	%r16, %r14, %r15;
	mov.u32 	%r3, %tid.y;
	add.s32 	%r17, %r16, %r3;
	mad.lo.s32 	%r4, %r9, %r17, %r13;
	mad.lo.s32 	%r19, %r3, %r11, %r2;
	div.u32 	%r5, %r19, %r14;
	mul.lo.s32 	%r20, %r5, %r14;
	sub.s32 	%r6, %r19, %r20;
	add.s32 	%r21, %r6, %r16;
	mul.lo.s32 	%r22, %r12, %r11;
	shl.b32 	%r23, %r22, 1;
	add.s32 	%r24, %r5, %r23;
	mad.lo.s32 	%r7, %r24, %r10, %r21;
	setp.ge.s32 	%p1, %r13, %r9;
	setp.ge.s32 	%p2, %r17, %r10;
	or.pred  	%p3, %p1, %p2;
	@%p3 bra 	$L__BB0_2;
	cvta.to.global.u64 	%rd3, %rd1;
	cvta.to.global.u64 	%rd4, %rd2;
	add.s32 	%r25, %r1, 2;
	mad.lo.s32 	%r26, %r25, %r3, %r2;
	mul.wide.s32 	%rd5, %r4, 4;
	add.s64 	%rd6, %rd3, %rd5;
	ld.global.u32 	%r27, [%rd6];
	shl.b32 	%r28, %r26, 2;
	mov.u32 	%r29, _ZZ6kernelPiS_iiE4smem;
	add.s32 	%r30, %r29, %r28;
	st.shared.u32 	[%r30], %r27;
	ld.global.u32 	%r31, [%rd6+256];
	st.shared.u32 	[%r30+256], %r31;
	bar.sync 	0;
	mad.lo.s32 	%r32, %r6, %r25, %r5;
	shl.b32 	%r33, %r32, 2;
	add.s32 	%r34, %r29, %r33;
	ld.shared.u32 	%r35, [%r34];
	mul.wide.s32 	%rd7, %r7, 4;
	add.s64 	%rd8, %rd4, %rd7;
	st.global.u32 	[%rd8], %r35;
	ld.shared.u32 	%r36, [%r34+256];
	shl.b32 	%r37, %r10, 6;
	mul.wide.s32 	%rd9, %r37, 4;
	add.s64 	%rd10, %rd8, %rd9;
	st.global.u32 	[%rd10], %r36;
$L__BB0_2:
	ret;

}


// ===== COMPILED SASS (sm_100) =====

	.target	sm_100

	.elftype	@"ET_EXEC"


//--------------------- .note.nv.tkinfo           --------------------------
	.section	.note.nv.tkinfo,"",@"SHT_NOTE"
	.sectionflags	@"SHF_NOTE_NV_TKINFO"
	.tkinfo
        /*0018*/ 	.word	0x00000002
        /*0030*/ 	.string	""
        /*0030*/ 	.string	"ptxas"
        /*0030*/ 	.string	"Cuda compilation tools, release 13.0, V13.0.88"
        /*0030*/ 	.string	"Build cuda_13.0.r13.0/compiler.36424714_0"
        /*0030*/ 	.string	"-arch sm_100 -m 64 "



//--------------------- .note.nv.cuinfo           --------------------------
	.section	.note.nv.cuinfo,"",@"SHT_NOTE"
	.sectionflags	@"SHF_NOTE_NV_CUINFO"
        /*0018*/ 	.short	0x0002
        /*001a*/ 	.short	0x0064
        /*001c*/ 	.short	0x0082
	.zero		2


//--------------------- .nv.info                  --------------------------
	.section	.nv.info,"",@"SHT_CUDA_INFO"
	.align	4


	//----- nvinfo : EIATTR_REGCOUNT
	.align		4
        /*0000*/ 	.byte	0x04, 0x2f
        /*0002*/ 	.short	(.L_1 - .L_0)
	.align		4
.L_0:
        /*0004*/ 	.word	index@(_Z6kernelPiS_ii)
        /*0008*/ 	.word	0x00000012


	//----- nvinfo : EIATTR_FRAME_SIZE
	.align		4
.L_1:
        /*000c*/ 	.byte	0x04, 0x11
        /*000e*/ 	.short	(.L_3 - .L_2)
	.align		4
.L_2:
        /*0010*/ 	.word	index@(_Z6kernelPiS_ii)
        /*0014*/ 	.word	0x00000000


	//----- nvinfo : EIATTR_MIN_STACK_SIZE
	.align		4
.L_3:
        /*0018*/ 	.byte	0x04, 0x12
        /*001a*/ 	.short	(.L_5 - .L_4)
	.align		4
.L_4:
        /*001c*/ 	.word	index@(_Z6kernelPiS_ii)
        /*0020*/ 	.word	0x00000000
.L_5:


//--------------------- .nv.compat                --------------------------
	.section	.nv.compat,"",@"SHT_CUDA_COMPAT_INFO"
	.align	4
        /*0000*/ 	.byte	0x02, 0x09, 0x00, 0x00, 0x02, 0x02, 0x01, 0x00, 0x02, 0x05, 0x05, 0x00, 0x03, 0x07, 0x01, 0x01
        /*0010*/ 	.byte	0x02, 0x03, 0x00, 0x00, 0x02, 0x06, 0x01, 0x00, 0x04, 0x0b, 0x08, 0x00, 0x09, 0x00, 0x00, 0x00
        /*0020*/ 	.byte	0x00, 0x00, 0x00, 0x00


//--------------------- .nv.info._Z6kernelPiS_ii  --------------------------
	.section	.nv.info._Z6kernelPiS_ii,"",@"SHT_CUDA_INFO"
	.sectionflags	@""
	.align	4


	//----- nvinfo : EIATTR_CUDA_API_VERSION
	.align		4
        /*0000*/ 	.byte	0x04, 0x37
        /*0002*/ 	.short	(.L_7 - .L_6)
.L_6:
        /*0004*/ 	.word	0x00000082


	//----- nvinfo : EIATTR_KPARAM_INFO
	.align		4
.L_7:
        /*0008*/ 	.byte	0x04, 0x17
        /*000a*/ 	.short	(.L_9 - .L_8)
.L_8:
        /*000c*/ 	.word	0x00000000
        /*0010*/ 	.short	0x0003
        /*0012*/ 	.short	0x0014
        /*0014*/ 	.byte	0x00, 0xf0, 0x11, 0x00


	//----- nvinfo : EIATTR_KPARAM_INFO
	.align		4
.L_9:
        /*0018*/ 	.byte	0x04, 0x17
        /*001a*/ 	.short	(.L_11 - .L_10)
.L_10:
        /*001c*/ 	.word	0x00000000
        /*0020*/ 	.short	0x0002
        /*0022*/ 	.short	0x0010
        /*0024*/ 	.byte	0x00, 0xf0, 0x11, 0x00


	//----- nvinfo : EIATTR_KPARAM_INFO
	.align		4
.L_11:
        /*0028*/ 	.byte	0x04, 0x17
        /*002a*/ 	.short	(.L_13 - .L_12)
.L_12:
        /*002c*/ 	.word	0x00000000
        /*0030*/ 	.short	0x0001
        /*0032*/ 	.short	0x0008
        /*0034*/ 	.byte	0x00, 0xf5, 0x21, 0x00


	//----- nvinfo : EIATTR_KPARAM_INFO
	.align		4
.L_13:
        /*0038*/ 	.byte	0x04, 0x17
        /*003a*/ 	.short	(.L_15 - .L_14)
.L_14:
        /*003c*/ 	.word	0x00000000
        /*0040*/ 	.short	0x0000
        /*0042*/ 	.short	0x0000
        /*0044*/ 	.byte	0x00, 0xf5, 0x21, 0x00


	//----- nvinfo : EIATTR_SPARSE_MMA_MASK
	.align		4
.L_15:
        /*0048*/ 	.byte	0x03, 0x50
        /*004a*/ 	.short	0x0000


	//----- nvinfo : EIATTR_MAXREG_COUNT
	.align		4
        /*004c*/ 	.byte	0x03, 0x1b
        /*004e*/ 	.short	0x00ff


	//----- nvinfo : EIATTR_NUM_BARRIERS
	.align		4
        /*0050*/ 	.byte	0x02, 0x4c
        /*0052*/ 	.byte	0x01
	.zero		1


	//----- nvinfo : EIATTR_MERCURY_ISA_VERSION
	.align		4
        /*0054*/ 	.byte	0x03, 0x5f
        /*0056*/ 	.short	0x0101


	//----- nvinfo : EIATTR_VRC_CTA_INIT_COUNT
	.align		4
        /*0058*/ 	.byte	0x02, 0x4a
	.zero		1
	.zero		1


	//----- nvinfo : EIATTR_EXIT_INSTR_OFFSETS
	.align		4
        /*005c*/ 	.byte	0x04, 0x1c
        /*005e*/ 	.short	(.L_17 - .L_16)


	//   ....[0]....
.L_16:
        /*0060*/ 	.word	0x00000240


	//   ....[1]....
        /*0064*/ 	.word	0x00000400


	//----- nvinfo : EIATTR_CBANK_PARAM_SIZE
	.align		4
.L_17:
        /*0068*/ 	.byte	0x03, 0x19
        /*006a*/ 	.short	0x0018


	//----- nvinfo : EIATTR_PARAM_CBANK
	.align		4
        /*006c*/ 	.byte	0x04, 0x0a
        /*006e*/ 	.short	(.L_19 - .L_18)
	.align		4
.L_18:
        /*0070*/ 	.word	index@(.nv.constant0._Z6kernelPiS_ii)
        /*0074*/ 	.short	0x0380
        /*0076*/ 	.short	0x0018


	//----- nvinfo : EIATTR_SW_WAR
	.align		4
.L_19:
        /*0078*/ 	.byte	0x04, 0x36
        /*007a*/ 	.short	(.L_21 - .L_20)
.L_20:
        /*007c*/ 	.word	0x00000008
.L_21:


//--------------------- .nv.callgraph             --------------------------
	.section	.nv.callgraph,"",@"SHT_CUDA_CALLGRAPH"
	.align	4
	.sectionentsize	8
	.align		4
        /*0000*/ 	.word	0x00000000
	.align		4
        /*0004*/ 	.word	0xffffffff
	.align		4
        /*0008*/ 	.word	0x00000000
	.align		4
        /*000c*/ 	.word	0xfffffffe
	.align		4
        /*0010*/ 	.word	0x00000000
	.align		4
        /*0014*/ 	.word	0xfffffffd
	.align		4
        /*0018*/ 	.word	0x00000000
	.align		4
        /*001c*/ 	.word	0xfffffffc


//--------------------- .text._Z6kernelPiS_ii     --------------------------
	.section	.text._Z6kernelPiS_ii,"ax",@progbits
	.align	128
        .global         _Z6kernelPiS_ii
        .type           _Z6kernelPiS_ii,@function
        .size           _Z6kernelPiS_ii,(.L_x_1 - _Z6kernelPiS_ii)
        .other          _Z6kernelPiS_ii,@"STO_CUDA_ENTRY STV_DEFAULT"
_Z6kernelPiS_ii:
.text._Z6kernelPiS_ii:
[----:B------:R-:W-:Y:S01]  /*0000*/  LDC R1, c[0x0][0x37c] ;  /* 0x0000df00ff017b82 */ /* 0x000fe20000000800 */
[----:B------:R-:W0:Y:S01]  /*0010*/  LDCU UR4, c[0x0][0x360] ;  /* 0x00006c00ff0477ac */ /* 0x000e220008000800 */
[----:B------:R-:W1:Y:S01]  /*0020*/  S2R R4, SR_TID.X ;  /* 0x0000000000047919 */ /* 0x000e620000002100 */
[----:B------:R-:W2:Y:S01]  /*0030*/  LDCU UR5, c[0x0][0x364] ;  /* 0x00006c80ff0577ac */ /* 0x000ea20008000800 */
[----:B------:R-:W1:Y:S01]  /*0040*/  S2R R5, SR_TID.Y ;  /* 0x0000000000057919 */ /* 0x000e620000002200 */
[----:B------:R-:W3:Y:S01]  /*0050*/  S2R R10, SR_CTAID.Y ;  /* 0x00000000000a7919 */ /* 0x000ee20000002600 */
[----:B------:R-:W4:Y:S01]  /*0060*/  S2R R13, SR_CTAID.X ;  /* 0x00000000000d7919 */ /* 0x000f220000002500 */
[----:B0-----:R-:W-:Y:S01]  /*0070*/  USHF.L.U32 UR6, UR4, 0x1, URZ ;  /* 0x0000000104067899 */ /* 0x001fe200080006ff */
[----:B--2---:R-:W0:Y:S01]  /*0080*/  I2F.U32.RP R0, UR5 ;  /* 0x0000000500007d06 */ /* 0x004e220008209000 */
[----:B------:R-:W-:-:S07]  /*0090*/  ISETP.NE.U32.AND P2, PT, RZ, UR5, PT ;  /* 0x00000005ff007c0c */ /* 0x000fce000bf45070 */
[----:B0-----:R-:W0:Y:S01]  /*00a0*/  MUFU.RCP R0, R0 ;  /* 0x0000000000007308 */ /* 0x001e220000001000 */
[--C-:B-1----:R-:W-:Y:S02]  /*00b0*/  IMAD R6, R5, UR4, R4.reuse ;  /* 0x0000000405067c24 */ /* 0x102fe4000f8e0204 */
[----:B---3--:R-:W-:Y:S02]  /*00c0*/  IMAD R8, R10, UR5, R5 ;  /* 0x000000050a087c24 */ /* 0x008fe4000f8e0205 */
[C---:B----4-:R-:W-:Y:S02]  /*00d0*/  IMAD R9, R13.reuse, UR6, R4 ;  /* 0x000000060d097c24 */ /* 0x050fe4000f8e0204 */
[----:B------:R-:W-:Y:S01]  /*00e0*/  IMAD R13, R13, UR4, RZ ;  /* 0x000000040d0d7c24 */ /* 0x000fe2000f8e02ff */
[----:B0-----:R-:W-:-:S04]  /*00f0*/  IADD3 R2, PT, PT, R0, 0xffffffe, RZ ;  /* 0x0ffffffe00027810 */ /* 0x001fc80007ffe0ff */
[----:B------:R0:W1:Y:S02]  /*0100*/  F2I.FTZ.U32.TRUNC.NTZ R3, R2 ;  /* 0x0000000200037305 */ /* 0x000064000021f000 */
[----:B0-----:R-:W-:Y:S01]  /*0110*/  HFMA2 R2, -RZ, RZ, 0, 0 ;  /* 0x00000000ff027431 */ /* 0x001fe200000001ff */
[----:B-1----:R-:W-:-:S05]  /*0120*/  IADD3 R7, PT, PT, RZ, -R3, RZ ;  /* 0x80000003ff077210 */ /* 0x002fca0007ffe0ff */
[----:B------:R-:W-:-:S04]  /*0130*/  IMAD R7, R7, UR5, RZ ;  /* 0x0000000507077c24 */ /* 0x000fc8000f8e02ff */
[----:B------:R-:W-:-:S06]  /*0140*/  IMAD.HI.U32 R3, R3, R7, R2 ;  /* 0x0000000703037227 */ /* 0x000fcc00078e0002 */
[----:B------:R-:W-:Y:S02]  /*0150*/  IMAD.HI.U32 R0, R3, R6, RZ ;  /* 0x0000000603007227 */ /* 0x000fe400078e00ff */
[----:B------:R-:W0:Y:S03]  /*0160*/  LDC.64 R2, c[0x0][0x390] ;  /* 0x0000e400ff027b82 */ /* 0x000e260000000a00 */
[----:B------:R-:W-:-:S05]  /*0170*/  IADD3 R7, PT, PT, -R0, RZ, RZ ;  /* 0x000000ff00077210 */ /* 0x000fca0007ffe1ff */
[----:B------:R-:W-:-:S05]  /*0180*/  IMAD R7, R7, UR5, R6 ;  /* 0x0000000507077c24 */ /* 0x000fca000f8e0206 */
[----:B------:R-:W-:-:S13]  /*0190*/  ISETP.GE.U32.AND P0, PT, R7, UR5, PT ;  /* 0x0000000507007c0c */ /* 0x000fda000bf06070 */
[----:B------:R-:W-:Y:S02]  /*01a0*/  @P0 IADD3 R7, PT, PT, R7, -UR5, RZ ;  /* 0x8000000507070c10 */ /* 0x000fe4000fffe0ff */
[----:B------:R-:W-:Y:S02]  /*01b0*/  @P0 IADD3 R0, PT, PT, R0, 0x1, RZ ;  /* 0x0000000100000810 */ /* 0x000fe40007ffe0ff */
[----:B------:R-:W-:Y:S02]  /*01c0*/  ISETP.GE.U32.AND P1, PT, R7, UR5, PT ;  /* 0x0000000507007c0c */ /* 0x000fe4000bf26070 */
[----:B0-----:R-:W-:-:S04]  /*01d0*/  ISETP.GE.AND P0, PT, R8, R3, PT ;  /* 0x000000030800720c */ /* 0x001fc80003f06270 */
[----:B------:R-:W-:-:S07]  /*01e0*/  ISETP.GE.OR P0, PT, R9, R2, P0 ;  /* 0x000000020900720c */ /* 0x000fce0000706670 */
[----:B------:R-:W-:Y:S02]  /*01f0*/  @P1 IADD3 R0, PT, PT, R0, 0x1, RZ ;  /* 0x0000000100001810 */ /* 0x000fe40007ffe0ff */
[----:B------:R-:W-:-:S04]  /*0200*/  @!P2 LOP3.LUT R0, RZ, UR5, RZ, 0x33, !PT ;  /* 0x00000005ff00ac12 */ /* 0x000fc8000f8e33ff */
[----:B------:R-:W-:-:S05]  /*0210*/  IADD3 R11, PT, PT, -R0, RZ, RZ ;  /* 0x000000ff000b7210 */ /* 0x000fca0007ffe1ff */
[----:B------:R-:W-:-:S04]  /*0220*/  IMAD R11, R11, UR5, R6 ;  /* 0x000000050b0b7c24 */ /* 0x000fc8000f8e0206 */
[----:B------:R-:W-:Y:S01]  /*0230*/  IMAD R10, R10, UR5, R11 ;  /* 0x000000050a0a7c24 */ /* 0x000fe2000f8e020b */
[----:B------:R-:W-:Y:S06]  /*0240*/  @P0 EXIT ;  /* 0x000000000000094d */ /* 0x000fec0003800000 */
[----:B------:R-:W0:Y:S01]  /*0250*/  LDC.64 R6, c[0x0][0x380] ;  /* 0x0000e000ff067b82 */ /* 0x000e220000000a00 */
[----:B------:R-:W1:Y:S01]  /*0260*/  LDCU.64 UR8, c[0x0][0x358] ;  /* 0x00006b00ff0877ac */ /* 0x000e620008000a00 */
[----:B------:R-:W-:-:S04]  /*0270*/  IMAD R9, R8, R2, R9 ;  /* 0x0000000208097224 */ /* 0x000fc800078e0209 */
[----:B0-----:R-:W-:-:S05]  /*0280*/  IMAD.WIDE R6, R9, 0x4, R6 ;  /* 0x0000000409067825 */ /* 0x001fca00078e0206 */
[----:B-1----:R-:W2:Y:S04]  /*0290*/  LDG.E R8, desc[UR8][R6.64] ;  /* 0x0000000806087981 */ /* 0x002ea8000c1e1900 */
[----:B------:R-:W3:Y:S01]  /*02a0*/  LDG.E R12, desc[UR8][R6.64+0x100] ;  /* 0x00010008060c7981 */ /* 0x000ee2000c1e1900 */
[----:B------:R-:W0:Y:S01]  /*02b0*/  S2UR UR5, SR_CgaCtaId ;  /* 0x00000000000579c3 */ /* 0x000e220000008800 */
[----:B------:R-:W-:Y:S01]  /*02c0*/  UIADD3 UR7, UPT, UPT, UR6, 0x2, URZ ;  /* 0x0000000206077890 */ /* 0x000fe2000fffe0ff */
[----:B------:R-:W-:Y:S01]  /*02d0*/  LEA R13, R13, R0, 0x1 ;  /* 0x000000000d0d7211 */ /* 0x000fe200078e08ff */
[----:B------:R-:W-:-:S04]  /*02e0*/  UMOV UR4, 0x400 ;  /* 0x0000040000047882 */ /* 0x000fc80000000000 */
[----:B------:R-:W-:Y:S02]  /*02f0*/  IMAD R4, R5, UR7, R4 ;  /* 0x0000000705047c24 */ /* 0x000fe4000f8e0204 */
[----:B------:R-:W-:Y:S02]  /*0300*/  IMAD R11, R11, UR7, R0 ;  /* 0x000000070b0b7c24 */ /* 0x000fe4000f8e0200 */
[----:B------:R-:W-:Y:S01]  /*0310*/  IMAD R13, R13, R3, R10 ;  /* 0x000000030d0d7224 */ /* 0x000fe200078e020a */
[----:B------:R-:W-:Y:S01]  /*0320*/  SHF.L.U32 R3, R3, 0x6, RZ ;  /* 0x0000000603037819 */ /* 0x000fe200000006ff */
[----:B0-----:R-:W-:-:S06]  /*0330*/  ULEA UR4, UR5, UR4, 0x18 ;  /* 0x0000000405047291 */ /* 0x001fcc000f8ec0ff */
[----:B------:R-:W-:Y:S02]  /*0340*/  LEA R9, R4, UR4, 0x2 ;  /* 0x0000000404097c11 */ /* 0x000fe4000f8e10ff */
[----:B------:R-:W-:Y:S01]  /*0350*/  LEA R11, R11, UR4, 0x2 ;  /* 0x000000040b0b7c11 */ /* 0x000fe2000f8e10ff */
[----:B------:R-:W0:Y:S02]  /*0360*/  LDC.64 R4, c[0x0][0x388] ;  /* 0x0000e200ff047b82 */ /* 0x000e240000000a00 */
[----:B0-----:R-:W-:-:S04]  /*0370*/  IMAD.WIDE R4, R13, 0x4, R4 ;  /* 0x000000040d047825 */ /* 0x001fc800078e0204 */
[----:B------:R-:W-:Y:S01]  /*0380*/  IMAD.WIDE R2, R3, 0x4, R4 ;  /* 0x0000000403027825 */ /* 0x000fe200078e0204 */
[----:B--2---:R-:W-:Y:S04]  /*0390*/  STS [R9], R8 ;  /* 0x0000000809007388 */ /* 0x004fe80000000800 */
[----:B---3--:R-:W-:Y:S01]  /*03a0*/  STS [R9+0x100], R12 ;  /* 0x0001000c09007388 */ /* 0x008fe20000000800 */
[----:B------:R-:W-:Y:S06]  /*03b0*/  BAR.SYNC.DEFER_BLOCKING 0x0 ;  /* 0x0000000000007b1d */ /* 0x000fec0000010000 */
[----:B------:R-:W0:Y:S04]  /*03c0*/  LDS R7, [R11] ;  /* 0x000000000b077984 */ /* 0x000e280000000800 */
[----:B------:R-:W1:Y:S04]  /*03d0*/  LDS R15, [R11+0x100] ;  /* 0x000100000b0f7984 */ /* 0x000e680000000800 */
[----:B0-----:R-:W-:Y:S04]  /*03e0*/  STG.E desc[UR8][R4.64], R7 ;  /* 0x0000000704007986 */ /* 0x001fe8000c101908 */
[----:B-1----:R-:W-:Y:S01]  /*03f0*/  STG.E desc[UR8][R2.64], R15 ;  /* 0x0000000f02007986 */ /* 0x002fe2000c101908 */
[----:B------:R-:W-:Y:S05]  /*0400*/  EXIT ;  /* 0x000000000000794d */ /* 0x000fea0003800000 */
.L_x_0:
[----:B------:R-:W-:-:S00]  /*0410*/  BRA `(.L_x_0) ;  /* 0xfffffffc00fc7947 */ /* 0x000fc0000383ffff */
[----:B------:R-:W-:-:S00]  /*0420*/  NOP ;  /* 0x0000000000007918 */ /* 0x000fc00000000000 */
        /* <DEDUP_REMOVED lines=13> */
.L_x_1:


//--------------------- .nv.shared._Z6kernelPiS_ii --------------------------
	.section	.nv.shared._Z6kernelPiS_ii,"aw",@nobits
	.sectionflags	@""
	.align	4
.nv.shared._Z6kernelPiS_ii:
	.zero		5184


//--------------------- .nv.shared.reserved.0     --------------------------
	.section	.nv.shared.reserved.0,"aw",@nobits
	.weak		__nv_reservedSMEM_offset_0_alias
	.size		__nv_reservedSMEM_offset_0_alias, 0, 64
	.other		__nv_reservedSMEM_offset_0_alias,@"STO_CUDA_RESERVED_SHARED STV_DEFAULT"
__nv_reservedSMEM_offset_0_alias:
	.zero		0
	.zero		64


//--------------------- .nv.constant0._Z6kernelPiS_ii --------------------------
	.section	.nv.constant0._Z6kernelPiS_ii,"a",@progbits
	.sectionflags	@""
	.align	4
.nv.constant0._Z6kernelPiS_ii:
	.zero		920


//--------------------- SYMBOLS --------------------------

	.type		.nv.reservedSmem.offset0,@object
	.size		.nv.reservedSmem.offset0,0x4
	.type		.nv.reservedSmem.cap,@object
	.size		.nv.reservedSmem.cap,0x4
